	.headerflags	@"EF_CUDA_TEXMODE_UNIFIED EF_CUDA_64BIT_ADDRESS EF_CUDA_ACCELERATORS EF_CUDA_SM90 EF_CUDA_VIRTUAL_SM(EF_CUDA_SM90)"
	.elftype	@"ET_EXEC"


//--------------------- .nv.info                  --------------------------
	.section	.nv.info,"",@"SHT_CUDA_INFO"
	.align	4


	//----- nvinfo : EIATTR_REGCOUNT
	.align		4
        /*0000*/ 	.byte	0x04, 0x2f
        /*0002*/ 	.short	(.L_1 - .L_0)
	.align		4
.L_0:
        /*0004*/ 	.word	index@(triton_poi_fused__prelu_kernel_convolution_0)
        /*0008*/ 	.word	0x00000012


	//----- nvinfo : EIATTR_MIN_STACK_SIZE
	.align		4
.L_1:
        /*000c*/ 	.byte	0x04, 0x12
        /*000e*/ 	.short	(.L_3 - .L_2)
	.align		4
.L_2:
        /*0010*/ 	.word	index@(triton_poi_fused__prelu_kernel_convolution_0)
        /*0014*/ 	.word	0x00000000


	//----- nvinfo : EIATTR_FRAME_SIZE
	.align		4
.L_3:
        /*0018*/ 	.byte	0x04, 0x11
        /*001a*/ 	.short	(.L_5 - .L_4)
	.align		4
.L_4:
        /*001c*/ 	.word	index@(triton_poi_fused__prelu_kernel_convolution_0)
        /*0020*/ 	.word	0x00000000


	//----- nvinfo : EIATTR_MIN_STACK_SIZE
	.align		4
.L_5:
        /*0024*/ 	.byte	0x04, 0x12
        /*0026*/ 	.short	(.L_7 - .L_6)
	.align		4
.L_6:
        /*0028*/ 	.word	index@(triton_poi_fused__prelu_kernel_convolution_0)
        /*002c*/ 	.word	0x00000000
.L_7:


//--------------------- .nv.info.triton_poi_fused__prelu_kernel_convolution_0 --------------------------
	.section	.nv.info.triton_poi_fused__prelu_kernel_convolution_0,"",@"SHT_CUDA_INFO"
	.sectionflags	@""
	.align	4


	//----- nvinfo : EIATTR_CUDA_API_VERSION
	.align		4
        /*0000*/ 	.byte	0x04, 0x37
        /*0002*/ 	.short	(.L_9 - .L_8)
.L_8:
        /*0004*/ 	.word	0x0000007c


	//----- nvinfo : EIATTR_KPARAM_INFO
	.align		4
.L_9:
        /*0008*/ 	.byte	0x04, 0x17
        /*000a*/ 	.short	(.L_11 - .L_10)
.L_10:
        /*000c*/ 	.word	0x00000000
        /*0010*/ 	.short	0x0004
        /*0012*/ 	.short	0x0020
        /*0014*/ 	.byte	0x00, 0xf0, 0x11, 0x00


	//----- nvinfo : EIATTR_KPARAM_INFO
	.align		4
.L_11:
        /*0018*/ 	.byte	0x04, 0x17
        /*001a*/ 	.short	(.L_13 - .L_12)
.L_12:
        /*001c*/ 	.word	0x00000000
        /*0020*/ 	.short	0x0003
        /*0022*/ 	.short	0x0018
        /*0024*/ 	.byte	0x00, 0xf4, 0x21, 0x00


	//----- nvinfo : EIATTR_KPARAM_INFO
	.align		4
.L_13:
        /*0028*/ 	.byte	0x04, 0x17
        /*002a*/ 	.short	(.L_15 - .L_14)
.L_14:
        /*002c*/ 	.word	0x00000000
        /*0030*/ 	.short	0x0002
        /*0032*/ 	.short	0x0010
        /*0034*/ 	.byte	0x00, 0xf4, 0x21, 0x00


	//----- nvinfo : EIATTR_KPARAM_INFO
	.align		4
.L_15:
        /*0038*/ 	.byte	0x04, 0x17
        /*003a*/ 	.short	(.L_17 - .L_16)
.L_16:
        /*003c*/ 	.word	0x00000000
        /*0040*/ 	.short	0x0001
        /*0042*/ 	.short	0x0008
        /*0044*/ 	.byte	0x00, 0xf4, 0x21, 0x00


	//----- nvinfo : EIATTR_KPARAM_INFO
	.align		4
.L_17:
        /*0048*/ 	.byte	0x04, 0x17
        /*004a*/ 	.short	(.L_19 - .L_18)
.L_18:
        /*004c*/ 	.word	0x00000000
        /*0050*/ 	.short	0x0000
        /*0052*/ 	.short	0x0000
        /*0054*/ 	.byte	0x00, 0xf4, 0x21, 0x00


	//----- nvinfo : EIATTR_SPARSE_MMA_MASK
	.align		4
.L_19:
        /*0058*/ 	.byte	0x03, 0x50
        /*005a*/ 	.short	0x0000


	//----- nvinfo : EIATTR_MAXREG_COUNT
	.align		4
        /*005c*/ 	.byte	0x03, 0x1b
        /*005e*/ 	.short	0x00ff


	//----- nvinfo : EIATTR_EXIT_INSTR_OFFSETS
	.align		4
        /*0060*/ 	.byte	0x04, 0x1c
        /*0062*/ 	.short	(.L_21 - .L_20)


	//   ....[0]....
.L_20:
        /*0064*/ 	.word	0x00000250


	//   ....[1]....
        /*0068*/ 	.word	0x00000270


	//----- nvinfo : EIATTR_REQNTID
	.align		4
.L_21:
        /*006c*/ 	.byte	0x04, 0x10
        /*006e*/ 	.short	(.L_23 - .L_22)
.L_22:
        /*0070*/ 	.word	0x00000080
        /*0074*/ 	.word	0x00000001
        /*0078*/ 	.word	0x00000001


	//----- nvinfo : EIATTR_CBANK_PARAM_SIZE
	.align		4
.L_23:
        /*007c*/ 	.byte	0x03, 0x19
        /*007e*/ 	.short	0x0024


	//----- nvinfo : EIATTR_PARAM_CBANK
	.align		4
        /*0080*/ 	.byte	0x04, 0x0a
        /*0082*/ 	.short	(.L_25 - .L_24)
	.align		4
.L_24:
        /*0084*/ 	.word	index@(.nv.constant0.triton_poi_fused__prelu_kernel_convolution_0)
        /*0088*/ 	.short	0x0210
        /*008a*/ 	.short	0x0024


	//----- nvinfo : EIATTR_SW_WAR
	.align		4
.L_25:
        /*008c*/ 	.byte	0x04, 0x36
        /*008e*/ 	.short	(.L_27 - .L_26)
.L_26:
        /*0090*/ 	.word	0x00000008
.L_27:


//--------------------- .nv.callgraph             --------------------------
	.section	.nv.callgraph,"",@"SHT_CUDA_CALLGRAPH"
	.align	4
	.sectionentsize	8
	.align		4
        /*0000*/ 	.word	0x00000000
	.align		4
        /*0004*/ 	.word	0xffffffff
	.align		4
        /*0008*/ 	.word	0x00000000
	.align		4
        /*000c*/ 	.word	0xfffffffe
	.align		4
        /*0010*/ 	.word	0x00000000
	.align		4
        /*0014*/ 	.word	0xfffffffd
	.align		4
        /*0018*/ 	.word	0x00000000
	.align		4
        /*001c*/ 	.word	0xfffffffc


//--------------------- .text.triton_poi_fused__prelu_kernel_convolution_0 --------------------------
	.section	.text.triton_poi_fused__prelu_kernel_convolution_0,"ax",@progbits
	.align	128
        .global         triton_poi_fused__prelu_kernel_convolution_0
        .type           triton_poi_fused__prelu_kernel_convolution_0,@function
        .size           triton_poi_fused__prelu_kernel_convolution_0,(.L_x_1 - triton_poi_fused__prelu_kernel_convolution_0)
        .other          triton_poi_fused__prelu_kernel_convolution_0,@"STO_CUDA_ENTRY STV_DEFAULT"
triton_poi_fused__prelu_kernel_convolution_0:
.text.triton_poi_fused__prelu_kernel_convolution_0:
[----:B------:R-:W0:Y:S02]  /*0000*/  LDC R1, c[0x0][0x28] ;  /* 0x00000a00ff017b82 */ /* 0x000e240000000800 */
[----:B------:R-:W1:Y:S01]  /*0010*/  S2R R0, SR_TID.X ;  /* 0x0000000000007919 */ /* 0x000e620000002100 */
[----:B------:R-:W-:Y:S02]  /*0020*/  CS2R R10, SRZ ;  /* 0x00000000000a7805 */ /* 0x000fe4000001ff00 */
[----:B------:R-:W-:Y:S01]  /*0030*/  CS2R R12, SRZ ;  /* 0x00000000000c7805 */ /* 0x000fe2000001ff00 */
[----:B------:R-:W-:Y:S01]  /*0040*/  ULDC.64 UR4, c[0x0][0x208] ;  /* 0x0000820000047ab9 */ /* 0x000fe20000000a00 */
[----:B------:R-:W2:Y:S01]  /*0050*/  S2R R5, SR_CTAID.X ;  /* 0x0000000000057919 */ /* 0x000ea20000002500 */
[----:B-1----:R-:W-:Y:S01]  /*0060*/  IMAD.SHL.U32 R0, R0, 0x2, RZ ;  /* 0x0000000200007824 */ /* 0x002fe200078e00ff */
[----:B--2---:R-:W-:-:S04]  /*0070*/  SHF.R.S32.HI R3, RZ, 0x17, R5 ;  /* 0x00000017ff037819 */ /* 0x004fc80000011405 */
[----:B------:R-:W-:Y:S02]  /*0080*/  LOP3.LUT R0, R0, 0xfe, RZ, 0xc0, !PT ;  /* 0x000000fe00007812 */ /* 0x000fe400078ec0ff */
[----:B------:R-:W-:-:S03]  /*0090*/  SGXT R3, R3, 0x1 ;  /* 0x000000010303781a */ /* 0x000fc60000000200 */
[----:B------:R-:W-:Y:S02]  /*00a0*/  IMAD R0, R5, 0x100, R0 ;  /* 0x0000010005007824 */ /* 0x000fe400078e0200 */
[----:B------:R-:W1:Y:S03]  /*00b0*/  LDC.64 R4, c[0x0][0x218] ;  /* 0x00008600ff047b82 */ /* 0x000e660000000a00 */
[----:B------:R-:W-:Y:S02]  /*00c0*/  LEA.HI R6, R3, R0, RZ, 0x4 ;  /* 0x0000000003067211 */ /* 0x000fe400078f20ff */
[----:B------:R-:W-:Y:S02]  /*00d0*/  ISETP.GE.AND P2, PT, R0, 0x100, PT ;  /* 0x000001000000780c */ /* 0x000fe40003f46270 */
[----:B------:R-:W-:Y:S01]  /*00e0*/  SHF.R.S32.HI R8, RZ, 0x4, R6 ;  /* 0x00000004ff087819 */ /* 0x000fe20000011406 */
[----:B------:R-:W2:Y:S03]  /*00f0*/  LDC.64 R2, c[0x0][0x210] ;  /* 0x00008400ff027b82 */ /* 0x000ea60000000a00 */
[----:B------:R-:W-:-:S04]  /*0100*/  LEA.HI R9, R8, R8, RZ, 0x2 ;  /* 0x0000000808097211 */ /* 0x000fc800078f10ff */
[----:B------:R-:W-:Y:S01]  /*0110*/  LOP3.LUT R9, R9, 0xfffffffc, RZ, 0xc0, !PT ;  /* 0xfffffffc09097812 */ /* 0x000fe200078ec0ff */
[----:B------:R-:W3:Y:S04]  /*0120*/  LDC.64 R6, c[0x0][0x220] ;  /* 0x00008800ff067b82 */ /* 0x000ee80000000a00 */
[----:B------:R-:W-:-:S04]  /*0130*/  IMAD.IADD R9, R8, 0x1, -R9 ;  /* 0x0000000108097824 */ /* 0x000fc800078e0a09 */
[----:B-1----:R-:W-:Y:S02]  /*0140*/  IMAD.WIDE R4, R9, 0x4, R4 ;  /* 0x0000000409047825 */ /* 0x002fe400078e0204 */
[----:B------:R-:W1:Y:S03]  /*0150*/  LDC.64 R8, c[0x0][0x228] ;  /* 0x00008a00ff087b82 */ /* 0x000e660000000a00 */
[----:B------:R-:W4:Y:S01]  /*0160*/  @!P2 LDG.E.EL R13, desc[UR4][R4.64] ;  /* 0x00000004040da981 */ /* 0x000f22000c2e1900 */
[----:B--2---:R-:W-:-:S03]  /*0170*/  IMAD.WIDE R2, R0, 0x4, R2 ;  /* 0x0000000400027825 */ /* 0x004fc600078e0202 */
[----:B------:R1:W2:Y:S04]  /*0180*/  @!P2 LDG.E.EL R12, desc[UR4][R4.64] ;  /* 0x00000004040ca981 */ /* 0x0002a8000c2e1900 */
[----:B------:R-:W4:Y:S04]  /*0190*/  @!P2 LDG.E.64 R10, desc[UR4][R2.64] ;  /* 0x00000004020aa981 */ /* 0x000f28000c1e1b00 */
[----:B---3--:R-:W3:Y:S01]  /*01a0*/  LDG.E R6, desc[UR4][R6.64] ;  /* 0x0000000406067981 */ /* 0x008ee2000c1e1900 */
[----:B-1----:R-:W-:-:S04]  /*01b0*/  IMAD.WIDE R4, R0, 0x4, R8 ;  /* 0x0000000400047825 */ /* 0x002fc800078e0208 */
[----:B----4-:R-:W-:Y:S01]  /*01c0*/  FADD R14, R13, R10 ;  /* 0x0000000a0d0e7221 */ /* 0x010fe20000000000 */
[----:B--2---:R-:W-:Y:S01]  /*01d0*/  FADD R15, R12, R11 ;  /* 0x0000000b0c0f7221 */ /* 0x004fe20000000000 */
[----:B------:R-:W-:Y:S02]  /*01e0*/  FSETP.GT.AND P0, PT, R10, -R13, PT ;  /* 0x8000000d0a00720b */ /* 0x000fe40003f04000 */
[C---:B---3--:R-:W-:Y:S01]  /*01f0*/  FMUL R13, R6.reuse, R14 ;  /* 0x0000000e060d7220 */ /* 0x048fe20000400000 */
[----:B------:R-:W-:Y:S01]  /*0200*/  FMUL R10, R6, R15 ;  /* 0x0000000f060a7220 */ /* 0x000fe20000400000 */
[----:B------:R-:W-:Y:S01]  /*0210*/  FSETP.GT.AND P1, PT, R11, -R12, PT ;  /* 0x8000000c0b00720b */ /* 0x000fe20003f24000 */
[----:B------:R1:W-:Y:S02]  /*0220*/  @!P2 STG.E.64 desc[UR4][R2.64], R14 ;  /* 0x0000000e0200a986 */ /* 0x0003e4000c101b04 */
[----:B------:R-:W-:Y:S02]  /*0230*/  FSEL R12, R14, R13, P0 ;  /* 0x0000000d0e0c7208 */ /* 0x000fe40000000000 */
[----:B------:R-:W-:Y:S01]  /*0240*/  FSEL R13, R15, R10, P1 ;  /* 0x0000000a0f0d7208 */ /* 0x000fe20000800000 */
[----:B------:R-:W-:Y:S07]  /*0250*/  @P2 EXIT ;  /* 0x000000000000294d */ /* 0x000fee0003800000 */
[----:B------:R-:W-:Y:S01]  /*0260*/  STG.E.64 desc[UR4][R4.64], R12 ;  /* 0x0000000c04007986 */ /* 0x000fe2000c101b04 */
[----:B------:R-:W-:Y:S05]  /*0270*/  EXIT ;  /* 0x000000000000794d */ /* 0x000fea0003800000 */
.L_x_0:
[----:B------:R-:W-:-:S00]  /*0280*/  BRA `(.L_x_0) ;  /* 0xfffffffc00fc7947 */ /* 0x000fc0000383ffff */
[----:B------:R-:W-:-:S00]  /*0290*/  NOP ;  /* 0x0000000000007918 */ /* 0x000fc00000000000 */
        /* <DEDUP_REMOVED lines=14> */
.L_x_1:


//--------------------- .nv.constant0.triton_poi_fused__prelu_kernel_convolution_0 --------------------------
	.section	.nv.constant0.triton_poi_fused__prelu_kernel_convolution_0,"a",@progbits
	.sectionflags	@""
	.align	4
.nv.constant0.triton_poi_fused__prelu_kernel_convolution_0:
	.zero		564
